//
// Generated by NVIDIA NVVM Compiler
//
// Compiler Build ID: CL-36424714
// Cuda compilation tools, release 13.0, V13.0.88
// Based on NVVM 20.0.0
//

.version 9.0
.target sm_100
.address_size 64

	// .globl	_Z3sumPdS_
// _ZZ3sumPdS_E4temp has been demoted

.visible .entry _Z3sumPdS_(
	.param .u64 .ptr .align 1 _Z3sumPdS__param_0,
	.param .u64 .ptr .align 1 _Z3sumPdS__param_1
)
{
	.reg .pred 	%p<10>;
	.reg .b32 	%r<47>;
	.reg .b64 	%rd<7>;
	.reg .b64 	%fd<84>;
	// demoted variable
	.shared .align 8 .b8 _ZZ3sumPdS_E4temp[4096];
	ld.param.u64 	%rd2, [_Z3sumPdS__param_0];
	ld.param.u64 	%rd1, [_Z3sumPdS__param_1];
	cvta.to.global.u64 	%rd3, %rd2;
	mov.u32 	%r22, %ctaid.x;
	mov.u32 	%r1, %ntid.x;
	mov.u32 	%r23, %tid.x;
	mad.lo.s32 	%r24, %r22, %r1, %r23;
	mul.wide.s32 	%rd4, %r24, 8;
	add.s64 	%rd5, %rd3, %rd4;
	ld.global.f64 	%fd14, [%rd5];
	shl.b32 	%r25, %r23, 3;
	mov.u32 	%r26, _ZZ3sumPdS_E4temp;
	add.s32 	%r27, %r26, %r25;
	st.shared.f64 	[%r27], %fd14;
	bar.sync 	0;
	setp.ne.s32 	%p1, %r23, 0;
	@%p1 bra 	$L__BB0_14;
	and.b32  	%r2, %r1, 15;
	setp.lt.u32 	%p2, %r1, 16;
	mov.f64 	%fd83, 0d0000000000000000;
	mov.b32 	%r43, 0;
	@%p2 bra 	$L__BB0_4;
	and.b32  	%r43, %r1, 2032;
	add.s32 	%r40, %r26, 64;
	and.b32  	%r31, %r1, -16;
	neg.s32 	%r41, %r31;
	mov.f64 	%fd83, 0d0000000000000000;
$L__BB0_3:
	.pragma "nounroll";
	ld.shared.f64 	%fd18, [%r40+-64];
	add.f64 	%fd19, %fd83, %fd18;
	ld.shared.f64 	%fd20, [%r40+-56];
	add.f64 	%fd21, %fd19, %fd20;
	ld.shared.f64 	%fd22, [%r40+-48];
	add.f64 	%fd23, %fd21, %fd22;
	ld.shared.f64 	%fd24, [%r40+-40];
	add.f64 	%fd25, %fd23, %fd24;
	ld.shared.f64 	%fd26, [%r40+-32];
	add.f64 	%fd27, %fd25, %fd26;
	ld.shared.f64 	%fd28, [%r40+-24];
	add.f64 	%fd29, %fd27, %fd28;
	ld.shared.f64 	%fd30, [%r40+-16];
	add.f64 	%fd31, %fd29, %fd30;
	ld.shared.f64 	%fd32, [%r40+-8];
	add.f64 	%fd33, %fd31, %fd32;
	ld.shared.f64 	%fd34, [%r40];
	add.f64 	%fd35, %fd33, %fd34;
	ld.shared.f64 	%fd36, [%r40+8];
	add.f64 	%fd37, %fd35, %fd36;
	ld.shared.f64 	%fd38, [%r40+16];
	add.f64 	%fd39, %fd37, %fd38;
	ld.shared.f64 	%fd40, [%r40+24];
	add.f64 	%fd41, %fd39, %fd40;
	ld.shared.f64 	%fd42, [%r40+32];
	add.f64 	%fd43, %fd41, %fd42;
	ld.shared.f64 	%fd44, [%r40+40];
	add.f64 	%fd45, %fd43, %fd44;
	ld.shared.f64 	%fd46, [%r40+48];
	add.f64 	%fd47, %fd45, %fd46;
	ld.shared.f64 	%fd48, [%r40+56];
	add.f64 	%fd83, %fd47, %fd48;
	add.s32 	%r41, %r41, 16;
	add.s32 	%r40, %r40, 128;
	setp.ne.s32 	%p3, %r41, 0;
	@%p3 bra 	$L__BB0_3;
$L__BB0_4:
	setp.eq.s32 	%p4, %r2, 0;
	@%p4 bra 	$L__BB0_13;
	and.b32  	%r10, %r1, 7;
	setp.lt.u32 	%p5, %r2, 8;
	@%p5 bra 	$L__BB0_7;
	shl.b32 	%r32, %r43, 3;
	add.s32 	%r34, %r26, %r32;
	ld.shared.f64 	%fd50, [%r34];
	add.f64 	%fd51, %fd83, %fd50;
	ld.shared.f64 	%fd52, [%r34+8];
	add.f64 	%fd53, %fd51, %fd52;
	ld.shared.f64 	%fd54, [%r34+16];
	add.f64 	%fd55, %fd53, %fd54;
	ld.shared.f64 	%fd56, [%r34+24];
	add.f64 	%fd57, %fd55, %fd56;
	ld.shared.f64 	%fd58, [%r34+32];
	add.f64 	%fd59, %fd57, %fd58;
	ld.shared.f64 	%fd60, [%r34+40];
	add.f64 	%fd61, %fd59, %fd60;
	ld.shared.f64 	%fd62, [%r34+48];
	add.f64 	%fd63, %fd61, %fd62;
	ld.shared.f64 	%fd64, [%r34+56];
	add.f64 	%fd83, %fd63, %fd64;
	add.s32 	%r43, %r43, 8;
$L__BB0_7:
	setp.eq.s32 	%p6, %r10, 0;
	@%p6 bra 	$L__BB0_13;
	and.b32  	%r13, %r1, 3;
	setp.lt.u32 	%p7, %r10, 4;
	@%p7 bra 	$L__BB0_10;
	shl.b32 	%r35, %r43, 3;
	add.s32 	%r37, %r26, %r35;
	ld.shared.f64 	%fd66, [%r37];
	add.f64 	%fd67, %fd83, %fd66;
	ld.shared.f64 	%fd68, [%r37+8];
	add.f64 	%fd69, %fd67, %fd68;
	ld.shared.f64 	%fd70, [%r37+16];
	add.f64 	%fd71, %fd69, %fd70;
	ld.shared.f64 	%fd72, [%r37+24];
	add.f64 	%fd83, %fd71, %fd72;
	add.s32 	%r43, %r43, 4;
$L__BB0_10:
	setp.eq.s32 	%p8, %r13, 0;
	@%p8 bra 	$L__BB0_13;
	shl.b32 	%r38, %r43, 3;
	add.s32 	%r46, %r26, %r38;
	neg.s32 	%r45, %r13;
$L__BB0_12:
	.pragma "nounroll";
	ld.shared.f64 	%fd73, [%r46];
	add.f64 	%fd83, %fd83, %fd73;
	add.s32 	%r46, %r46, 8;
	add.s32 	%r45, %r45, 1;
	setp.ne.s32 	%p9, %r45, 0;
	@%p9 bra 	$L__BB0_12;
$L__BB0_13:
	cvta.to.global.u64 	%rd6, %rd1;
	atom.global.add.f64 	%fd74, [%rd6], %fd83;
$L__BB0_14:
	ret;

}


// ===== COMPILED SASS (sm_100) =====

	.target	sm_100

	.elftype	@"ET_EXEC"


//--------------------- .note.nv.tkinfo           --------------------------
	.section	.note.nv.tkinfo,"",@"SHT_NOTE"
	.sectionflags	@"SHF_NOTE_NV_TKINFO"
	.tkinfo
        /*0018*/ 	.word	0x00000002
        /*0030*/ 	.string	""
        /*0030*/ 	.string	"ptxas"
        /*0030*/ 	.string	"Cuda compilation tools, release 13.0, V13.0.88"
        /*0030*/ 	.string	"Build cuda_13.0.r13.0/compiler.36424714_0"
        /*0030*/ 	.string	"-arch sm_100 -m 64 "



//--------------------- .note.nv.cuinfo           --------------------------
	.section	.note.nv.cuinfo,"",@"SHT_NOTE"
	.sectionflags	@"SHF_NOTE_NV_CUINFO"
        /*0018*/ 	.short	0x0002
        /*001a*/ 	.short	0x0064
        /*001c*/ 	.short	0x0082
	.zero		2


//--------------------- .nv.info                  --------------------------
	.section	.nv.info,"",@"SHT_CUDA_INFO"
	.align	4


	//----- nvinfo : EIATTR_REGCOUNT
	.align		4
        /*0000*/ 	.byte	0x04, 0x2f
        /*0002*/ 	.short	(.L_1 - .L_0)
	.align		4
.L_0:
        /*0004*/ 	.word	index@(_Z3sumPdS_)
        /*0008*/ 	.word	0x00000017


	//----- nvinfo : EIATTR_FRAME_SIZE
	.align		4
.L_1:
        /*000c*/ 	.byte	0x04, 0x11
        /*000e*/ 	.short	(.L_3 - .L_2)
	.align		4
.L_2:
        /*0010*/ 	.word	index@(_Z3sumPdS_)
        /*0014*/ 	.word	0x00000000


	//----- nvinfo : EIATTR_MIN_STACK_SIZE
	.align		4
.L_3:
        /*0018*/ 	.byte	0x04, 0x12
        /*001a*/ 	.short	(.L_5 - .L_4)
	.align		4
.L_4:
        /*001c*/ 	.word	index@(_Z3sumPdS_)
        /*0020*/ 	.word	0x00000000
.L_5:


//--------------------- .nv.compat                --------------------------
	.section	.nv.compat,"",@"SHT_CUDA_COMPAT_INFO"
	.align	4
        /*0000*/ 	.byte	0x02, 0x09, 0x00, 0x00, 0x02, 0x02, 0x01, 0x00, 0x02, 0x05, 0x05, 0x00, 0x03, 0x07, 0x01, 0x01
        /*0010*/ 	.byte	0x02, 0x03, 0x00, 0x00, 0x02, 0x06, 0x01, 0x00, 0x04, 0x0b, 0x08, 0x00, 0x01, 0x00, 0x00, 0x00
        /*0020*/ 	.byte	0x00, 0x00, 0x00, 0x00


//--------------------- .nv.info._Z3sumPdS_       --------------------------
	.section	.nv.info._Z3sumPdS_,"",@"SHT_CUDA_INFO"
	.sectionflags	@""
	.align	4


	//----- nvinfo : EIATTR_CUDA_API_VERSION
	.align		4
        /*0000*/ 	.byte	0x04, 0x37
        /*0002*/ 	.short	(.L_7 - .L_6)
.L_6:
        /*0004*/ 	.word	0x00000082


	//----- nvinfo : EIATTR_KPARAM_INFO
	.align		4
.L_7:
        /*0008*/ 	.byte	0x04, 0x17
        /*000a*/ 	.short	(.L_9 - .L_8)
.L_8:
        /*000c*/ 	.word	0x00000000
        /*0010*/ 	.short	0x0001
        /*0012*/ 	.short	0x0008
        /*0014*/ 	.byte	0x00, 0xf5, 0x21, 0x00


	//----- nvinfo : EIATTR_KPARAM_INFO
	.align		4
.L_9:
        /*0018*/ 	.byte	0x04, 0x17
        /*001a*/ 	.short	(.L_11 - .L_10)
.L_10:
        /*001c*/ 	.word	0x00000000
        /*0020*/ 	.short	0x0000
        /*0022*/ 	.short	0x0000
        /*0024*/ 	.byte	0x00, 0xf5, 0x21, 0x00


	//----- nvinfo : EIATTR_SPARSE_MMA_MASK
	.align		4
.L_11:
        /*0028*/ 	.byte	0x03, 0x50
        /*002a*/ 	.short	0x0000


	//----- nvinfo : EIATTR_MAXREG_COUNT
	.align		4
        /*002c*/ 	.byte	0x03, 0x1b
        /*002e*/ 	.short	0x00ff


	//----- nvinfo : EIATTR_NUM_BARRIERS
	.align		4
        /*0030*/ 	.byte	0x02, 0x4c
        /*0032*/ 	.byte	0x01
	.zero		1


	//----- nvinfo : EIATTR_MERCURY_ISA_VERSION
	.align		4
        /*0034*/ 	.byte	0x03, 0x5f
        /*0036*/ 	.short	0x0101


	//----- nvinfo : EIATTR_VRC_CTA_INIT_COUNT
	.align		4
        /*0038*/ 	.byte	0x02, 0x4a
	.zero		1
	.zero		1


	//----- nvinfo : EIATTR_EXIT_INSTR_OFFSETS
	.align		4
        /*003c*/ 	.byte	0x04, 0x1c
        /*003e*/ 	.short	(.L_13 - .L_12)


	//   ....[0]....
.L_12:
        /*0040*/ 	.word	0x00000100


	//   ....[1]....
        /*0044*/ 	.word	0x00000630


	//----- nvinfo : EIATTR_CBANK_PARAM_SIZE
	.align		4
.L_13:
        /*0048*/ 	.byte	0x03, 0x19
        /*004a*/ 	.short	0x0010


	//----- nvinfo : EIATTR_PARAM_CBANK
	.align		4
        /*004c*/ 	.byte	0x04, 0x0a
        /*004e*/ 	.short	(.L_15 - .L_14)
	.align		4
.L_14:
        /*0050*/ 	.word	index@(.nv.constant0._Z3sumPdS_)
        /*0054*/ 	.short	0x0380
        /*0056*/ 	.short	0x0010


	//----- nvinfo : EIATTR_SW_WAR
	.align		4
.L_15:
        /*0058*/ 	.byte	0x04, 0x36
        /*005a*/ 	.short	(.L_17 - .L_16)
.L_16:
        /*005c*/ 	.word	0x00000008
.L_17:


//--------------------- .nv.callgraph             --------------------------
	.section	.nv.callgraph,"",@"SHT_CUDA_CALLGRAPH"
	.align	4
	.sectionentsize	8
	.align		4
        /*0000*/ 	.word	0x00000000
	.align		4
        /*0004*/ 	.word	0xffffffff
	.align		4
        /*0008*/ 	.word	0x00000000
	.align		4
        /*000c*/ 	.word	0xfffffffe
	.align		4
        /*0010*/ 	.word	0x00000000
	.align		4
        /*0014*/ 	.word	0xfffffffd
	.align		4
        /*0018*/ 	.word	0x00000000
	.align		4
        /*001c*/ 	.word	0xfffffffc


//--------------------- .text._Z3sumPdS_          --------------------------
	.section	.text._Z3sumPdS_,"ax",@progbits
	.align	128
        .global         _Z3sumPdS_
        .type           _Z3sumPdS_,@function
        .size           _Z3sumPdS_,(.L_x_7 - _Z3sumPdS_)
        .other          _Z3sumPdS_,@"STO_CUDA_ENTRY STV_DEFAULT"
_Z3sumPdS_:
.text._Z3sumPdS_:
[----:B------:R-:W-:Y:S01]  /*0000*/  LDC R1, c[0x0][0x37c] ;  /* 0x0000df00ff017b82 */ /* 0x000fe20000000800 */
[----:B------:R-:W0:Y:S07]  /*0010*/  S2R R7, SR_TID.X ;  /* 0x0000000000077919 */ /* 0x000e2e0000002100 */
[----:B------:R-:W0:Y:S01]  /*0020*/  S2UR UR4, SR_CTAID.X ;  /* 0x00000000000479c3 */ /* 0x000e220000002500 */
[----:B------:R-:W1:Y:S07]  /*0030*/  LDCU.64 UR6, c[0x0][0x358] ;  /* 0x00006b00ff0677ac */ /* 0x000e6e0008000a00 */
[----:B------:R-:W0:Y:S08]  /*0040*/  LDC R0, c[0x0][0x360] ;  /* 0x0000d800ff007b82 */ /* 0x000e300000000800 */
[----:B------:R-:W2:Y:S01]  /*0050*/  LDC.64 R2, c[0x0][0x380] ;  /* 0x0000e000ff027b82 */ /* 0x000ea20000000a00 */
[----:B0-----:R-:W-:-:S04]  /*0060*/  IMAD R5, R0, UR4, R7 ;  /* 0x0000000400057c24 */ /* 0x001fc8000f8e0207 */
[----:B--2---:R-:W-:-:S06]  /*0070*/  IMAD.WIDE R2, R5, 0x8, R2 ;  /* 0x0000000805027825 */ /* 0x004fcc00078e0202 */
[----:B-1----:R-:W2:Y:S01]  /*0080*/  LDG.E.64 R2, desc[UR6][R2.64] ;  /* 0x0000000602027981 */ /* 0x002ea2000c1e1b00 */
[----:B------:R-:W0:Y:S01]  /*0090*/  S2UR UR5, SR_CgaCtaId ;  /* 0x00000000000579c3 */ /* 0x000e220000008800 */
[----:B------:R-:W-:Y:S01]  /*00a0*/  UMOV UR4, 0x400 ;  /* 0x0000040000047882 */ /* 0x000fe20000000000 */
[----:B------:R-:W-:Y:S01]  /*00b0*/  ISETP.NE.AND P0, PT, R7, RZ, PT ;  /* 0x000000ff0700720c */ /* 0x000fe20003f05270 */
[----:B0-----:R-:W-:-:S06]  /*00c0*/  ULEA UR4, UR5, UR4, 0x18 ;  /* 0x0000000405047291 */ /* 0x001fcc000f8ec0ff */
[----:B------:R-:W-:-:S05]  /*00d0*/  LEA R5, R7, UR4, 0x3 ;  /* 0x0000000407057c11 */ /* 0x000fca000f8e18ff */
[----:B--2---:R0:W-:Y:S01]  /*00e0*/  STS.64 [R5], R2 ;  /* 0x0000000205007388 */ /* 0x0041e20000000a00 */
[----:B------:R-:W-:Y:S06]  /*00f0*/  BAR.SYNC.DEFER_BLOCKING 0x0 ;  /* 0x0000000000007b1d */ /* 0x000fec0000010000 */
[----:B------:R-:W-:Y:S05]  /*0100*/  @P0 EXIT ;  /* 0x000000000000094d */ /* 0x000fea0003800000 */
[C---:B------:R-:W-:Y:S01]  /*0110*/  ISETP.GE.U32.AND P1, PT, R0.reuse, 0x10, PT ;  /* 0x000000100000780c */ /* 0x040fe20003f26070 */
[----:B0-----:R-:W-:Y:S01]  /*0120*/  IMAD.MOV.U32 R2, RZ, RZ, RZ ;  /* 0x000000ffff027224 */ /* 0x001fe200078e00ff */
[----:B------:R-:W-:Y:S02]  /*0130*/  LOP3.LUT R16, R0, 0xf, RZ, 0xc0, !PT ;  /* 0x0000000f00107812 */ /* 0x000fe400078ec0ff */
[----:B------:R-:W-:Y:S02]  /*0140*/  CS2R R18, SRZ ;  /* 0x0000000000127805 */ /* 0x000fe4000001ff00 */
[----:B------:R-:W-:-:S07]  /*0150*/  ISETP.NE.AND P0, PT, R16, RZ, PT ;  /* 0x000000ff1000720c */ /* 0x000fce0003f05270 */
[----:B------:R-:W-:Y:S06]  /*0160*/  @!P1 BRA `(.L_x_0) ;  /* 0x0000000000849947 */ /* 0x000fec0003800000 */
[C---:B------:R-:W-:Y:S02]  /*0170*/  LOP3.LUT R3, R0.reuse, 0xfffffff0, RZ, 0xc0, !PT ;  /* 0xfffffff000037812 */ /* 0x040fe400078ec0ff */
[----:B------:R-:W-:Y:S02]  /*0180*/  CS2R R18, SRZ ;  /* 0x0000000000127805 */ /* 0x000fe4000001ff00 */
[----:B------:R-:W-:Y:S01]  /*0190*/  LOP3.LUT R2, R0, 0x7f0, RZ, 0xc0, !PT ;  /* 0x000007f000027812 */ /* 0x000fe200078ec0ff */
[----:B------:R-:W-:Y:S01]  /*01a0*/  UIADD3 UR5, UPT, UPT, UR4, 0x40, URZ ;  /* 0x0000004004057890 */ /* 0x000fe2000fffe0ff */
[----:B------:R-:W-:-:S11]  /*01b0*/  IMAD.MOV R3, RZ, RZ, -R3 ;  /* 0x000000ffff037224 */ /* 0x000fd600078e0a03 */
.L_x_1:
[----:B------:R-:W0:Y:S01]  /*01c0*/  LDS.128 R4, [UR5+-0x40] ;  /* 0xffffc005ff047984 */ /* 0x000e220008000c00 */
[----:B------:R-:W-:-:S03]  /*01d0*/  VIADD R3, R3, 0x10 ;  /* 0x0000001003037836 */ /* 0x000fc60000000000 */
[----:B------:R-:W1:Y:S02]  /*01e0*/  LDS.128 R12, [UR5+-0x30] ;  /* 0xffffd005ff0c7984 */ /* 0x000e640008000c00 */
[----:B------:R-:W-:Y:S02]  /*01f0*/  ISETP.NE.AND P1, PT, R3, RZ, PT ;  /* 0x000000ff0300720c */ /* 0x000fe40003f25270 */
[----:B------:R-:W2:Y:S01]  /*0200*/  LDS.128 R8, [UR5+-0x20] ;  /* 0xffffe005ff087984 */ /* 0x000ea20008000c00 */
[----:B0-----:R-:W-:-:S08]  /*0210*/  DADD R4, R4, R18 ;  /* 0x0000000004047229 */ /* 0x001fd00000000012 */
[----:B------:R-:W-:Y:S02]  /*0220*/  DADD R18, R4, R6 ;  /* 0x0000000004127229 */ /* 0x000fe40000000006 */
[----:B------:R-:W0:Y:S06]  /*0230*/  LDS.128 R4, [UR5+-0x10] ;  /* 0xfffff005ff047984 */ /* 0x000e2c0008000c00 */
[----:B-1----:R-:W-:-:S08]  /*0240*/  DADD R12, R18, R12 ;  /* 0x00000000120c7229 */ /* 0x002fd0000000000c */
[----:B------:R-:W-:Y:S02]  /*0250*/  DADD R18, R12, R14 ;  /* 0x000000000c127229 */ /* 0x000fe4000000000e */
[----:B------:R-:W1:Y:S06]  /*0260*/  LDS.128 R12, [UR5] ;  /* 0x00000005ff0c7984 */ /* 0x000e6c0008000c00 */
[----:B--2---:R-:W-:-:S08]  /*0270*/  DADD R8, R18, R8 ;  /* 0x0000000012087229 */ /* 0x004fd00000000008 */
[----:B------:R-:W-:Y:S02]  /*0280*/  DADD R18, R8, R10 ;  /* 0x0000000008127229 */ /* 0x000fe4000000000a */
[----:B------:R-:W2:Y:S06]  /*0290*/  LDS.128 R8, [UR5+0x10] ;  /* 0x00001005ff087984 */ /* 0x000eac0008000c00 */
[----:B0-----:R-:W-:-:S08]  /*02a0*/  DADD R4, R18, R4 ;  /* 0x0000000012047229 */ /* 0x001fd00000000004 */
[----:B------:R-:W-:Y:S02]  /*02b0*/  DADD R18, R4, R6 ;  /* 0x0000000004127229 */ /* 0x000fe40000000006 */
[----:B------:R-:W0:Y:S06]  /*02c0*/  LDS.128 R4, [UR5+0x20] ;  /* 0x00002005ff047984 */ /* 0x000e2c0008000c00 */
[----:B-1----:R-:W-:-:S08]  /*02d0*/  DADD R12, R18, R12 ;  /* 0x00000000120c7229 */ /* 0x002fd0000000000c */
[----:B------:R-:W-:Y:S02]  /*02e0*/  DADD R18, R12, R14 ;  /* 0x000000000c127229 */ /* 0x000fe4000000000e */
[----:B------:R-:W1:Y:S01]  /*02f0*/  LDS.128 R12, [UR5+0x30] ;  /* 0x00003005ff0c7984 */ /* 0x000e620008000c00 */
[----:B------:R-:W-:-:S05]  /*0300*/  UIADD3 UR5, UPT, UPT, UR5, 0x80, URZ ;  /* 0x0000008005057890 */ /* 0x000fca000fffe0ff */
[----:B--2---:R-:W-:-:S08]  /*0310*/  DADD R8, R18, R8 ;  /* 0x0000000012087229 */ /* 0x004fd00000000008 */
[----:B------:R-:W-:-:S08]  /*0320*/  DADD R8, R8, R10 ;  /* 0x0000000008087229 */ /* 0x000fd0000000000a */
[----:B0-----:R-:W-:-:S08]  /*0330*/  DADD R4, R8, R4 ;  /* 0x0000000008047229 */ /* 0x001fd00000000004 */
[----:B------:R-:W-:-:S08]  /*0340*/  DADD R4, R4, R6 ;  /* 0x0000000004047229 */ /* 0x000fd00000000006 */
[----:B-1----:R-:W-:-:S08]  /*0350*/  DADD R4, R4, R12 ;  /* 0x0000000004047229 */ /* 0x002fd0000000000c */
[----:B------:R-:W-:Y:S01]  /*0360*/  DADD R18, R4, R14 ;  /* 0x0000000004127229 */ /* 0x000fe2000000000e */
[----:B------:R-:W-:Y:S10]  /*0370*/  @P1 BRA `(.L_x_1) ;  /* 0xfffffffc00901947 */ /* 0x000ff4000383ffff */
.L_x_0:
[----:B------:R-:W-:Y:S05]  /*0380*/  @!P0 BRA `(.L_x_2) ;  /* 0x0000000000a08947 */ /* 0x000fea0003800000 */
[----:B------:R-:W-:Y:S02]  /*0390*/  ISETP.GE.U32.AND P0, PT, R16, 0x8, PT ;  /* 0x000000081000780c */ /* 0x000fe40003f06070 */
[----:B------:R-:W-:-:S04]  /*03a0*/  LOP3.LUT R3, R0, 0x7, RZ, 0xc0, !PT ;  /* 0x0000000700037812 */ /* 0x000fc800078ec0ff */
[----:B------:R-:W-:-:S07]  /*03b0*/  ISETP.NE.AND P1, PT, R3, RZ, PT ;  /* 0x000000ff0300720c */ /* 0x000fce0003f25270 */
[----:B------:R-:W-:Y:S06]  /*03c0*/  @!P0 BRA `(.L_x_3) ;  /* 0x0000000000388947 */ /* 0x000fec0003800000 */
[C---:B------:R-:W-:Y:S01]  /*03d0*/  LEA R20, R2.reuse, UR4, 0x3 ;  /* 0x0000000402147c11 */ /* 0x040fe2000f8e18ff */
[----:B------:R-:W-:-:S04]  /*03e0*/  VIADD R2, R2, 0x8 ;  /* 0x0000000802027836 */ /* 0x000fc80000000000 */
[----:B------:R-:W0:Y:S04]  /*03f0*/  LDS.128 R12, [R20] ;  /* 0x00000000140c7984 */ /* 0x000e280000000c00 */
[----:B------:R-:W1:Y:S04]  /*0400*/  LDS.128 R8, [R20+0x10] ;  /* 0x0000100014087984 */ /* 0x000e680000000c00 */
[----:B------:R-:W2:Y:S01]  /*0410*/  LDS.128 R4, [R20+0x20] ;  /* 0x0000200014047984 */ /* 0x000ea20000000c00 */
[----:B0-----:R-:W-:-:S03]  /*0420*/  DADD R12, R18, R12 ;  /* 0x00000000120c7229 */ /* 0x001fc6000000000c */
[----:B------:R-:W0:Y:S05]  /*0430*/  LDS.128 R16, [R20+0x30] ;  /* 0x0000300014107984 */ /* 0x000e2a0000000c00 */
[----:B------:R-:W-:-:S08]  /*0440*/  DADD R12, R12, R14 ;  /* 0x000000000c0c7229 */ /* 0x000fd0000000000e */
[----:B-1----:R-:W-:-:S08]  /*0450*/  DADD R8, R12, R8 ;  /* 0x000000000c087229 */ /* 0x002fd00000000008 */
[----:B------:R-:W-:-:S08]  /*0460*/  DADD R8, R8, R10 ;  /* 0x0000000008087229 */ /* 0x000fd0000000000a */
[----:B--2---:R-:W-:-:S08]  /*0470*/  DADD R4, R8, R4 ;  /* 0x0000000008047229 */ /* 0x004fd00000000004 */
[----:B------:R-:W-:-:S08]  /*0480*/  DADD R4, R4, R6 ;  /* 0x0000000004047229 */ /* 0x000fd00000000006 */
[----:B0-----:R-:W-:-:S08]  /*0490*/  DADD R4, R4, R16 ;  /* 0x0000000004047229 */ /* 0x001fd00000000010 */
[----:B------:R-:W-:-:S11]  /*04a0*/  DADD R18, R4, R18 ;  /* 0x0000000004127229 */ /* 0x000fd60000000012 */
.L_x_3:
        /* <DEDUP_REMOVED lines=8> */
[----:B------:R-:W1:Y:S01]  /*0530*/  LDS.128 R4, [R3+0x10] ;  /* 0x0000100003047984 */ /* 0x000e620000000c00 */
[----:B0-----:R-:W-:-:S08]  /*0540*/  DADD R8, R18, R8 ;  /* 0x0000000012087229 */ /* 0x001fd00000000008 */
[----:B------:R-:W-:-:S08]  /*0550*/  DADD R8, R8, R10 ;  /* 0x0000000008087229 */ /* 0x000fd0000000000a */
[----:B-1----:R-:W-:-:S08]  /*0560*/  DADD R4, R8, R4 ;  /* 0x0000000008047229 */ /* 0x002fd00000000004 */
[----:B------:R-:W-:-:S11]  /*0570*/  DADD R18, R4, R6 ;  /* 0x0000000004127229 */ /* 0x000fd60000000006 */
.L_x_4:
[----:B------:R-:W-:Y:S05]  /*0580*/  @!P1 BRA `(.L_x_2) ;  /* 0x0000000000209947 */ /* 0x000fea0003800000 */
[----:B------:R-:W-:Y:S01]  /*0590*/  LEA R4, R2, UR4, 0x3 ;  /* 0x0000000402047c11 */ /* 0x000fe2000f8e18ff */
[----:B------:R-:W-:-:S07]  /*05a0*/  IMAD.MOV R0, RZ, RZ, -R0 ;  /* 0x000000ffff007224 */ /* 0x000fce00078e0a00 */
.L_x_5:
[----:B------:R0:W1:Y:S01]  /*05b0*/  LDS.64 R2, [R4] ;  /* 0x0000000004027984 */ /* 0x0000620000000a00 */
[----:B------:R-:W-:-:S05]  /*05c0*/  VIADD R0, R0, 0x1 ;  /* 0x0000000100007836 */ /* 0x000fca0000000000 */
[----:B------:R-:W-:Y:S01]  /*05d0*/  ISETP.NE.AND P0, PT, R0, RZ, PT ;  /* 0x000000ff0000720c */ /* 0x000fe20003f05270 */
[----:B0-----:R-:W-:Y:S01]  /*05e0*/  VIADD R4, R4, 0x8 ;  /* 0x0000000804047836 */ /* 0x001fe20000000000 */
[----:B-1----:R-:W-:-:S11]  /*05f0*/  DADD R18, R2, R18 ;  /* 0x0000000002127229 */ /* 0x002fd60000000012 */
[----:B------:R-:W-:Y:S05]  /*0600*/  @P0 BRA `(.L_x_5) ;  /* 0xfffffffc00e80947 */ /* 0x000fea000383ffff */
.L_x_2:
[----:B------:R-:W0:Y:S02]  /*0610*/  LDC.64 R2, c[0x0][0x388] ;  /* 0x0000e200ff027b82 */ /* 0x000e240000000a00 */
[----:B0-----:R-:W-:Y:S01]  /*0620*/  REDG.E.ADD.F64.RN.STRONG.GPU desc[UR6][R2.64], R18 ;  /* 0x00000012020079a6 */ /* 0x001fe2000c12ff06 */
[----:B------:R-:W-:Y:S05]  /*0630*/  EXIT ;  /* 0x000000000000794d */ /* 0x000fea0003800000 */
.L_x_6:
[----:B------:R-:W-:-:S00]  /*0640*/  BRA `(.L_x_6) ;  /* 0xfffffffc00fc7947 */ /* 0x000fc0000383ffff */
[----:B------:R-:W-:-:S00]  /*0650*/  NOP ;  /* 0x0000000000007918 */ /* 0x000fc00000000000 */
        /* <DEDUP_REMOVED lines=10> */
.L_x_7:


//--------------------- .nv.shared._Z3sumPdS_     --------------------------
	.section	.nv.shared._Z3sumPdS_,"aw",@nobits
	.sectionflags	@""
	.align	8
.nv.shared._Z3sumPdS_:
	.zero		5120


//--------------------- .nv.shared.reserved.0     --------------------------
	.section	.nv.shared.reserved.0,"aw",@nobits
	.weak		__nv_reservedSMEM_offset_0_alias
	.size		__nv_reservedSMEM_offset_0_alias, 0, 64
	.other		__nv_reservedSMEM_offset_0_alias,@"STO_CUDA_RESERVED_SHARED STV_DEFAULT"
__nv_reservedSMEM_offset_0_alias:
	.zero		0
	.zero		64


//--------------------- .nv.constant0._Z3sumPdS_  --------------------------
	.section	.nv.constant0._Z3sumPdS_,"a",@progbits
	.sectionflags	@""
	.align	4
.nv.constant0._Z3sumPdS_:
	.zero		912


//--------------------- SYMBOLS --------------------------

	.type		.nv.reservedSmem.offset0,@object
	.size		.nv.reservedSmem.offset0,0x4
	.type		.nv.reservedSmem.cap,@object
	.size		.nv.reservedSmem.cap,0x4
